//
// Generated by NVIDIA NVVM Compiler
//
// Compiler Build ID: CL-36424714
// Cuda compilation tools, release 13.0, V13.0.88
// Based on NVVM 20.0.0
//

.version 9.0
.target sm_100
.address_size 64

	// .globl	diverge_cta

.visible .entry diverge_cta(
	.param .u64 .ptr .align 1 diverge_cta_param_0
)
{
	.reg .pred 	%p<3>;
	.reg .b32 	%r<133>;
	.reg .b64 	%rd<4>;

	mov.u32 	%r1, %tid.x;
	and.b32  	%r2, %r1, 31;
	setp.ne.s32 	%p1, %r2, 0;
	@%p1 bra 	$L__BB0_3;
	ld.param.u64 	%rd3, [diverge_cta_param_0];
	cvta.to.global.u64 	%rd1, %rd3;
	atom.global.add.u32 	%r3, [%rd1], 1;
	atom.global.add.u32 	%r4, [%rd1], 1;
	atom.global.add.u32 	%r5, [%rd1], 1;
	atom.global.add.u32 	%r6, [%rd1], 1;
	atom.global.add.u32 	%r7, [%rd1], 1;
	atom.global.add.u32 	%r8, [%rd1], 1;
	atom.global.add.u32 	%r9, [%rd1], 1;
	atom.global.add.u32 	%r10, [%rd1], 1;
	atom.global.add.u32 	%r11, [%rd1], 1;
	atom.global.add.u32 	%r12, [%rd1], 1;
	atom.global.add.u32 	%r13, [%rd1], 1;
	atom.global.add.u32 	%r14, [%rd1], 1;
	atom.global.add.u32 	%r15, [%rd1], 1;
	atom.global.add.u32 	%r16, [%rd1], 1;
	atom.global.add.u32 	%r17, [%rd1], 1;
	atom.global.add.u32 	%r18, [%rd1], 1;
	atom.global.add.u32 	%r19, [%rd1], 1;
	atom.global.add.u32 	%r20, [%rd1], 1;
	atom.global.add.u32 	%r21, [%rd1], 1;
	atom.global.add.u32 	%r22, [%rd1], 1;
	atom.global.add.u32 	%r23, [%rd1], 1;
	atom.global.add.u32 	%r24, [%rd1], 1;
	atom.global.add.u32 	%r25, [%rd1], 1;
	atom.global.add.u32 	%r26, [%rd1], 1;
	atom.global.add.u32 	%r27, [%rd1], 1;
	atom.global.add.u32 	%r28, [%rd1], 1;
	atom.global.add.u32 	%r29, [%rd1], 1;
	atom.global.add.u32 	%r30, [%rd1], 1;
	atom.global.add.u32 	%r31, [%rd1], 1;
	atom.global.add.u32 	%r32, [%rd1], 1;
	atom.global.add.u32 	%r33, [%rd1], 1;
	atom.global.add.u32 	%r34, [%rd1], 1;
	atom.global.add.u32 	%r35, [%rd1], 1;
	atom.global.add.u32 	%r36, [%rd1], 1;
	atom.global.add.u32 	%r37, [%rd1], 1;
	atom.global.add.u32 	%r38, [%rd1], 1;
	atom.global.add.u32 	%r39, [%rd1], 1;
	atom.global.add.u32 	%r40, [%rd1], 1;
	atom.global.add.u32 	%r41, [%rd1], 1;
	atom.global.add.u32 	%r42, [%rd1], 1;
	atom.global.add.u32 	%r43, [%rd1], 1;
	atom.global.add.u32 	%r44, [%rd1], 1;
	atom.global.add.u32 	%r45, [%rd1], 1;
	atom.global.add.u32 	%r46, [%rd1], 1;
	atom.global.add.u32 	%r47, [%rd1], 1;
	atom.global.add.u32 	%r48, [%rd1], 1;
	atom.global.add.u32 	%r49, [%rd1], 1;
	atom.global.add.u32 	%r50, [%rd1], 1;
	atom.global.add.u32 	%r51, [%rd1], 1;
	atom.global.add.u32 	%r52, [%rd1], 1;
	atom.global.add.u32 	%r53, [%rd1], 1;
	atom.global.add.u32 	%r54, [%rd1], 1;
	atom.global.add.u32 	%r55, [%rd1], 1;
	atom.global.add.u32 	%r56, [%rd1], 1;
	atom.global.add.u32 	%r57, [%rd1], 1;
	atom.global.add.u32 	%r58, [%rd1], 1;
	atom.global.add.u32 	%r59, [%rd1], 1;
	atom.global.add.u32 	%r60, [%rd1], 1;
	atom.global.add.u32 	%r61, [%rd1], 1;
	atom.global.add.u32 	%r62, [%rd1], 1;
	atom.global.add.u32 	%r63, [%rd1], 1;
	atom.global.add.u32 	%r64, [%rd1], 1;
	atom.global.add.u32 	%r65, [%rd1], 1;
	atom.global.add.u32 	%r66, [%rd1], 1;
	atom.global.add.u32 	%r67, [%rd1], 1;
	atom.global.add.u32 	%r68, [%rd1], 1;
	atom.global.add.u32 	%r69, [%rd1], 1;
	atom.global.add.u32 	%r70, [%rd1], 1;
	atom.global.add.u32 	%r71, [%rd1], 1;
	atom.global.add.u32 	%r72, [%rd1], 1;
	atom.global.add.u32 	%r73, [%rd1], 1;
	atom.global.add.u32 	%r74, [%rd1], 1;
	atom.global.add.u32 	%r75, [%rd1], 1;
	atom.global.add.u32 	%r76, [%rd1], 1;
	atom.global.add.u32 	%r77, [%rd1], 1;
	atom.global.add.u32 	%r78, [%rd1], 1;
	atom.global.add.u32 	%r79, [%rd1], 1;
	atom.global.add.u32 	%r80, [%rd1], 1;
	atom.global.add.u32 	%r81, [%rd1], 1;
	atom.global.add.u32 	%r82, [%rd1], 1;
	atom.global.add.u32 	%r83, [%rd1], 1;
	atom.global.add.u32 	%r84, [%rd1], 1;
	atom.global.add.u32 	%r85, [%rd1], 1;
	atom.global.add.u32 	%r86, [%rd1], 1;
	atom.global.add.u32 	%r87, [%rd1], 1;
	atom.global.add.u32 	%r88, [%rd1], 1;
	atom.global.add.u32 	%r89, [%rd1], 1;
	atom.global.add.u32 	%r90, [%rd1], 1;
	atom.global.add.u32 	%r91, [%rd1], 1;
	atom.global.add.u32 	%r92, [%rd1], 1;
	atom.global.add.u32 	%r93, [%rd1], 1;
	atom.global.add.u32 	%r94, [%rd1], 1;
	atom.global.add.u32 	%r95, [%rd1], 1;
	atom.global.add.u32 	%r96, [%rd1], 1;
	atom.global.add.u32 	%r97, [%rd1], 1;
	atom.global.add.u32 	%r98, [%rd1], 1;
	atom.global.add.u32 	%r99, [%rd1], 1;
	atom.global.add.u32 	%r100, [%rd1], 1;
	atom.global.add.u32 	%r101, [%rd1], 1;
	atom.global.add.u32 	%r102, [%rd1], 1;
	atom.global.add.u32 	%r103, [%rd1], 1;
	atom.global.add.u32 	%r104, [%rd1], 1;
	atom.global.add.u32 	%r105, [%rd1], 1;
	atom.global.add.u32 	%r106, [%rd1], 1;
	atom.global.add.u32 	%r107, [%rd1], 1;
	atom.global.add.u32 	%r108, [%rd1], 1;
	atom.global.add.u32 	%r109, [%rd1], 1;
	atom.global.add.u32 	%r110, [%rd1], 1;
	atom.global.add.u32 	%r111, [%rd1], 1;
	atom.global.add.u32 	%r112, [%rd1], 1;
	atom.global.add.u32 	%r113, [%rd1], 1;
	atom.global.add.u32 	%r114, [%rd1], 1;
	atom.global.add.u32 	%r115, [%rd1], 1;
	atom.global.add.u32 	%r116, [%rd1], 1;
	atom.global.add.u32 	%r117, [%rd1], 1;
	atom.global.add.u32 	%r118, [%rd1], 1;
	atom.global.add.u32 	%r119, [%rd1], 1;
	atom.global.add.u32 	%r120, [%rd1], 1;
	atom.global.add.u32 	%r121, [%rd1], 1;
	atom.global.add.u32 	%r122, [%rd1], 1;
	atom.global.add.u32 	%r123, [%rd1], 1;
	atom.global.add.u32 	%r124, [%rd1], 1;
	atom.global.add.u32 	%r125, [%rd1], 1;
	atom.global.add.u32 	%r126, [%rd1], 1;
	atom.global.add.u32 	%r127, [%rd1], 1;
	atom.global.add.u32 	%r128, [%rd1], 1;
	atom.global.add.u32 	%r129, [%rd1], 1;
	atom.global.add.u32 	%r130, [%rd1], 1;
	mov.u32 	%r131, %tid.x;
	setp.eq.s32 	%p2, %r131, 0;
	@%p2 bra 	$L__BB0_3;
	bar.sync 	0;
	atom.global.add.u32 	%r132, [%rd1], 5;
$L__BB0_3:
	ret;

}


// ===== COMPILED SASS (sm_100) =====

	.target	sm_100

	.elftype	@"ET_EXEC"


//--------------------- .note.nv.tkinfo           --------------------------
	.section	.note.nv.tkinfo,"",@"SHT_NOTE"
	.sectionflags	@"SHF_NOTE_NV_TKINFO"
	.tkinfo
        /*0018*/ 	.word	0x00000002
        /*0030*/ 	.string	""
        /*0030*/ 	.string	"ptxas"
        /*0030*/ 	.string	"Cuda compilation tools, release 13.0, V13.0.88"
        /*0030*/ 	.string	"Build cuda_13.0.r13.0/compiler.36424714_0"
        /*0030*/ 	.string	"-arch sm_100 -m 64 "



//--------------------- .note.nv.cuinfo           --------------------------
	.section	.note.nv.cuinfo,"",@"SHT_NOTE"
	.sectionflags	@"SHF_NOTE_NV_CUINFO"
        /*0018*/ 	.short	0x0002
        /*001a*/ 	.short	0x0064
        /*001c*/ 	.short	0x0082
	.zero		2


//--------------------- .nv.info                  --------------------------
	.section	.nv.info,"",@"SHT_CUDA_INFO"
	.align	4


	//----- nvinfo : EIATTR_REGCOUNT
	.align		4
        /*0000*/ 	.byte	0x04, 0x2f
        /*0002*/ 	.short	(.L_1 - .L_0)
	.align		4
.L_0:
        /*0004*/ 	.word	index@(diverge_cta)
        /*0008*/ 	.word	0x00000008


	//----- nvinfo : EIATTR_FRAME_SIZE
	.align		4
.L_1:
        /*000c*/ 	.byte	0x04, 0x11
        /*000e*/ 	.short	(.L_3 - .L_2)
	.align		4
.L_2:
        /*0010*/ 	.word	index@(diverge_cta)
        /*0014*/ 	.word	0x00000000


	//----- nvinfo : EIATTR_MIN_STACK_SIZE
	.align		4
.L_3:
        /*0018*/ 	.byte	0x04, 0x12
        /*001a*/ 	.short	(.L_5 - .L_4)
	.align		4
.L_4:
        /*001c*/ 	.word	index@(diverge_cta)
        /*0020*/ 	.word	0x00000000
.L_5:


//--------------------- .nv.compat                --------------------------
	.section	.nv.compat,"",@"SHT_CUDA_COMPAT_INFO"
	.align	4
        /*0000*/ 	.byte	0x02, 0x09, 0x00, 0x00, 0x02, 0x02, 0x01, 0x00, 0x02, 0x05, 0x05, 0x00, 0x03, 0x07, 0x01, 0x01
        /*0010*/ 	.byte	0x02, 0x03, 0x00, 0x00, 0x02, 0x06, 0x01, 0x00, 0x04, 0x0b, 0x08, 0x00, 0x09, 0x00, 0x00, 0x00
        /*0020*/ 	.byte	0x00, 0x00, 0x00, 0x00


//--------------------- .nv.info.diverge_cta      --------------------------
	.section	.nv.info.diverge_cta,"",@"SHT_CUDA_INFO"
	.sectionflags	@""
	.align	4


	//----- nvinfo : EIATTR_CUDA_API_VERSION
	.align		4
        /*0000*/ 	.byte	0x04, 0x37
        /*0002*/ 	.short	(.L_7 - .L_6)
.L_6:
        /*0004*/ 	.word	0x00000082


	//----- nvinfo : EIATTR_KPARAM_INFO
	.align		4
.L_7:
        /*0008*/ 	.byte	0x04, 0x17
        /*000a*/ 	.short	(.L_9 - .L_8)
.L_8:
        /*000c*/ 	.word	0x00000000
        /*0010*/ 	.short	0x0000
        /*0012*/ 	.short	0x0000
        /*0014*/ 	.byte	0x00, 0xf5, 0x21, 0x00


	//----- nvinfo : EIATTR_SPARSE_MMA_MASK
	.align		4
.L_9:
        /*0018*/ 	.byte	0x03, 0x50
        /*001a*/ 	.short	0x0000


	//----- nvinfo : EIATTR_MAXREG_COUNT
	.align		4
        /*001c*/ 	.byte	0x03, 0x1b
        /*001e*/ 	.short	0x00ff


	//----- nvinfo : EIATTR_NUM_BARRIERS
	.align		4
        /*0020*/ 	.byte	0x02, 0x4c
        /*0022*/ 	.byte	0x01
	.zero		1


	//----- nvinfo : EIATTR_MERCURY_ISA_VERSION
	.align		4
        /*0024*/ 	.byte	0x03, 0x5f
        /*0026*/ 	.short	0x0101


	//----- nvinfo : EIATTR_INT_WARP_WIDE_INSTR_OFFSETS
	.align		4
        /*0028*/ 	.byte	0x04, 0x31
        /*002a*/ 	.short	(.L_11 - .L_10)


	//   ....[0]....
.L_10:
        /*002c*/ 	.word	0x00000060


	//   ....[1]....
        /*0030*/ 	.word	0x000008e0


	//----- nvinfo : EIATTR_VRC_CTA_INIT_COUNT
	.align		4
.L_11:
        /*0034*/ 	.byte	0x02, 0x4a
	.zero		1
	.zero		1


	//----- nvinfo : EIATTR_EXIT_INSTR_OFFSETS
	.align		4
        /*0038*/ 	.byte	0x04, 0x1c
        /*003a*/ 	.short	(.L_13 - .L_12)


	//   ....[0]....
.L_12:
        /*003c*/ 	.word	0x00000030


	//   ....[1]....
        /*0040*/ 	.word	0x000008c0


	//   ....[2]....
        /*0044*/ 	.word	0x00000940


	//----- nvinfo : EIATTR_CBANK_PARAM_SIZE
	.align		4
.L_13:
        /*0048*/ 	.byte	0x03, 0x19
        /*004a*/ 	.short	0x0008


	//----- nvinfo : EIATTR_PARAM_CBANK
	.align		4
        /*004c*/ 	.byte	0x04, 0x0a
        /*004e*/ 	.short	(.L_15 - .L_14)
	.align		4
.L_14:
        /*0050*/ 	.word	index@(.nv.constant0.diverge_cta)
        /*0054*/ 	.short	0x0380
        /*0056*/ 	.short	0x0008


	//----- nvinfo : EIATTR_SW_WAR
	.align		4
.L_15:
        /*0058*/ 	.byte	0x04, 0x36
        /*005a*/ 	.short	(.L_17 - .L_16)
.L_16:
        /*005c*/ 	.word	0x00000008
.L_17:


//--------------------- .nv.callgraph             --------------------------
	.section	.nv.callgraph,"",@"SHT_CUDA_CALLGRAPH"
	.align	4
	.sectionentsize	8
	.align		4
        /*0000*/ 	.word	0x00000000
	.align		4
        /*0004*/ 	.word	0xffffffff
	.align		4
        /*0008*/ 	.word	0x00000000
	.align		4
        /*000c*/ 	.word	0xfffffffe
	.align		4
        /*0010*/ 	.word	0x00000000
	.align		4
        /*0014*/ 	.word	0xfffffffd
	.align		4
        /*0018*/ 	.word	0x00000000
	.align		4
        /*001c*/ 	.word	0xfffffffc


//--------------------- .text.diverge_cta         --------------------------
	.section	.text.diverge_cta,"ax",@progbits
	.align	128
        .global         diverge_cta
        .type           diverge_cta,@function
        .size           diverge_cta,(.L_x_1 - diverge_cta)
        .other          diverge_cta,@"STO_CUDA_ENTRY STV_DEFAULT"
diverge_cta:
.text.diverge_cta:
[----:B------:R-:W-:Y:S01]  /*0000*/  LDC R1, c[0x0][0x37c] ;  /* 0x0000df00ff017b82 */ /* 0x000fe20000000800 */
[----:B------:R-:W0:Y:S02]  /*0010*/  S2R R0, SR_TID.X ;  /* 0x0000000000007919 */ /* 0x000e240000002100 */
[----:B0-----:R-:W-:-:S13]  /*0020*/  LOP3.LUT P0, RZ, R0, 0x1f, RZ, 0xc0, !PT ;  /* 0x0000001f00ff7812 */ /* 0x001fda000780c0ff */
[----:B------:R-:W-:Y:S05]  /*0030*/  @P0 EXIT ;  /* 0x000000000000094d */ /* 0x000fea0003800000 */
[----:B------:R-:W0:Y:S01]  /*0040*/  S2R R4, SR_LANEID ;  /* 0x0000000000047919 */ /* 0x000e220000000000 */
[----:B------:R-:W1:Y:S01]  /*0050*/  LDC.64 R2, c[0x0][0x380] ;  /* 0x0000e000ff027b82 */ /* 0x000e620000000a00 */
[----:B------:R-:W-:Y:S01]  /*0060*/  VOTEU.ANY UR4, UPT, PT ;  /* 0x0000000000047886 */ /* 0x000fe200038e0100 */
[----:B------:R-:W1:Y:S01]  /*0070*/  LDCU.64 UR6, c[0x0][0x358] ;  /* 0x00006b00ff0677ac */ /* 0x000e620008000a00 */
[----:B------:R-:W1:Y:S01]  /*0080*/  POPC R5, UR4 ;  /* 0x0000000400057d09 */ /* 0x000e620008000000 */
[----:B------:R-:W-:Y:S01]  /*0090*/  ISETP.NE.AND P0, PT, R0, RZ, PT ;  /* 0x000000ff0000720c */ /* 0x000fe20003f05270 */
[----:B------:R-:W-:-:S06]  /*00a0*/  UFLO.U32 UR5, UR4 ;  /* 0x00000004000572bd */ /* 0x000fcc00080e0000 */
[----:B0-----:R-:W-:-:S13]  /*00b0*/  ISETP.EQ.U32.AND P1, PT, R4, UR5, PT ;  /* 0x0000000504007c0c */ /* 0x001fda000bf22070 */
[----:B-1----:R0:W-:Y:S04]  /*00c0*/  @P1 REDG.E.ADD.STRONG.GPU desc[UR6][R2.64], R5 ;  /* 0x000000050200198e */ /* 0x0021e8000c12e106 */
[----:B------:R0:W-:Y:S04]  /*00d0*/  @P1 REDG.E.ADD.STRONG.GPU desc[UR6][R2.64], R5 ;  /* 0x000000050200198e */ /* 0x0001e8000c12e106 */
        /* <DEDUP_REMOVED lines=125> */
[----:B------:R0:W-:Y:S01]  /*08b0*/  @P1 REDG.E.ADD.STRONG.GPU desc[UR6][R2.64], R5 ;  /* 0x000000050200198e */ /* 0x0001e2000c12e106 */
[----:B------:R-:W-:Y:S05]  /*08c0*/  @!P0 EXIT ;  /* 0x000000000000894d */ /* 0x000fea0003800000 */
[----:B------:R-:W-:Y:S06]  /*08d0*/  BAR.SYNC.DEFER_BLOCKING 0x0 ;  /* 0x0000000000007b1d */ /* 0x000fec0000010000 */
[----:B------:R-:W-:Y:S02]  /*08e0*/  VOTEU.ANY UR4, UPT, PT ;  /* 0x0000000000047886 */ /* 0x000fe400038e0100 */
[----:B------:R-:W0:Y:S01]  /*08f0*/  POPC R0, UR4 ;  /* 0x0000000400007d09 */ /* 0x000e220008000000 */
[----:B------:R-:W-:-:S06]  /*0900*/  UFLO.U32 UR4, UR4 ;  /* 0x00000004000472bd */ /* 0x000fcc00080e0000 */
[----:B------:R-:W-:Y:S01]  /*0910*/  ISETP.EQ.U32.AND P0, PT, R4, UR4, PT ;  /* 0x0000000404007c0c */ /* 0x000fe2000bf02070 */
[----:B0-----:R-:W-:-:S12]  /*0920*/  IMAD R5, R0, 0x5, RZ ;  /* 0x0000000500057824 */ /* 0x001fd800078e02ff */
[----:B------:R-:W-:Y:S01]  /*0930*/  @P0 REDG.E.ADD.STRONG.GPU desc[UR6][R2.64], R5 ;  /* 0x000000050200098e */ /* 0x000fe2000c12e106 */
[----:B------:R-:W-:Y:S05]  /*0940*/  EXIT ;  /* 0x000000000000794d */ /* 0x000fea0003800000 */
.L_x_0:
[----:B------:R-:W-:-:S00]  /*0950*/  BRA `(.L_x_0) ;  /* 0xfffffffc00fc7947 */ /* 0x000fc0000383ffff */
[----:B------:R-:W-:-:S00]  /*0960*/  NOP ;  /* 0x0000000000007918 */ /* 0x000fc00000000000 */
        /* <DEDUP_REMOVED lines=9> */
.L_x_1:


//--------------------- .nv.shared.reserved.0     --------------------------
	.section	.nv.shared.reserved.0,"aw",@nobits
	.weak		__nv_reservedSMEM_offset_0_alias
	.size		__nv_reservedSMEM_offset_0_alias, 0, 64
	.other		__nv_reservedSMEM_offset_0_alias,@"STO_CUDA_RESERVED_SHARED STV_DEFAULT"
__nv_reservedSMEM_offset_0_alias:
	.zero		0
	.zero		64


//--------------------- .nv.constant0.diverge_cta --------------------------
	.section	.nv.constant0.diverge_cta,"a",@progbits
	.sectionflags	@""
	.align	4
.nv.constant0.diverge_cta:
	.zero		904


//--------------------- SYMBOLS --------------------------

	.type		.nv.reservedSmem.offset0,@object
	.size		.nv.reservedSmem.offset0,0x4
